//
// Generated by NVIDIA NVVM Compiler
//
// Compiler Build ID: CL-36424714
// Cuda compilation tools, release 13.0, V13.0.88
// Based on NVVM 20.0.0
//

.version 9.0
.target sm_100
.address_size 64

	// .globl	_Z9addKernelPdPKdS1_
.global .align 1 .b8 _ZN34_INTERNAL_b4fbb2be_4_k_cu_6bee56b44cuda3std3__45__cpo5beginE[1];
.global .align 1 .b8 _ZN34_INTERNAL_b4fbb2be_4_k_cu_6bee56b44cuda3std3__45__cpo3endE[1];
.global .align 1 .b8 _ZN34_INTERNAL_b4fbb2be_4_k_cu_6bee56b44cuda3std3__45__cpo6cbeginE[1];
.global .align 1 .b8 _ZN34_INTERNAL_b4fbb2be_4_k_cu_6bee56b44cuda3std3__45__cpo4cendE[1];
.global .align 1 .b8 _ZN34_INTERNAL_b4fbb2be_4_k_cu_6bee56b44cuda3std3__436_GLOBAL__N__b4fbb2be_4_k_cu_6bee56b46ignoreE[1];
.global .align 1 .b8 _ZN34_INTERNAL_b4fbb2be_4_k_cu_6bee56b44cuda3std3__419piecewise_constructE[1];
.global .align 1 .b8 _ZN34_INTERNAL_b4fbb2be_4_k_cu_6bee56b44cuda3std3__48in_placeE[1];
.global .align 1 .b8 _ZN34_INTERNAL_b4fbb2be_4_k_cu_6bee56b44cuda3std6ranges3__45__cpo4swapE[1];
.global .align 1 .b8 _ZN34_INTERNAL_b4fbb2be_4_k_cu_6bee56b44cuda3std6ranges3__45__cpo9iter_moveE[1];

.visible .entry _Z9addKernelPdPKdS1_(
	.param .u64 .ptr .align 1 _Z9addKernelPdPKdS1__param_0,
	.param .u64 .ptr .align 1 _Z9addKernelPdPKdS1__param_1,
	.param .u64 .ptr .align 1 _Z9addKernelPdPKdS1__param_2
)
{
	.reg .b32 	%r<4>;
	.reg .b64 	%rd<8>;
	.reg .b64 	%fd<6>;

	ld.param.u64 	%rd1, [_Z9addKernelPdPKdS1__param_0];
	ld.param.u64 	%rd2, [_Z9addKernelPdPKdS1__param_2];
	mov.u32 	%r1, %tid.x;
	max.u32 	%r2, %r1, 1;
	cvta.to.global.u64 	%rd3, %rd2;
	cvta.to.global.u64 	%rd4, %rd1;
	mad.lo.s32 	%r3, %r2, 48271, -1;
	cvt.rn.f64.u32 	%fd1, %r3;
	div.rn.f64 	%fd2, %fd1, 0d41DFFFFFFF800000;
	fma.rn.f64 	%fd3, %fd2, 0d4000000000000000, 0dBFF0000000000000;
	mul.wide.u32 	%rd5, %r1, 8;
	add.s64 	%rd6, %rd3, %rd5;
	ld.global.f64 	%fd4, [%rd6];
	add.f64 	%fd5, %fd3, %fd4;
	add.s64 	%rd7, %rd4, %rd5;
	st.global.f64 	[%rd7], %fd5;
	ret;

}


// ===== COMPILED SASS (sm_100) =====

	.target	sm_100

	.elftype	@"ET_EXEC"


//--------------------- .note.nv.tkinfo           --------------------------
	.section	.note.nv.tkinfo,"",@"SHT_NOTE"
	.sectionflags	@"SHF_NOTE_NV_TKINFO"
	.tkinfo
        /*0018*/ 	.word	0x00000002
        /*0030*/ 	.string	""
        /*0030*/ 	.string	"ptxas"
        /*0030*/ 	.string	"Cuda compilation tools, release 13.0, V13.0.88"
        /*0030*/ 	.string	"Build cuda_13.0.r13.0/compiler.36424714_0"
        /*0030*/ 	.string	"-arch sm_100 -m 64 "



//--------------------- .note.nv.cuinfo           --------------------------
	.section	.note.nv.cuinfo,"",@"SHT_NOTE"
	.sectionflags	@"SHF_NOTE_NV_CUINFO"
        /*0018*/ 	.short	0x0002
        /*001a*/ 	.short	0x0064
        /*001c*/ 	.short	0x0082
	.zero		2


//--------------------- .nv.info                  --------------------------
	.section	.nv.info,"",@"SHT_CUDA_INFO"
	.align	4


	//----- nvinfo : EIATTR_REGCOUNT
	.align		4
        /*0000*/ 	.byte	0x04, 0x2f
        /*0002*/ 	.short	(.L_10 - .L_9)
	.align		4
.L_9:
        /*0004*/ 	.word	index@(_Z9addKernelPdPKdS1_)
        /*0008*/ 	.word	0x00000017


	//----- nvinfo : EIATTR_FRAME_SIZE
	.align		4
.L_10:
        /*000c*/ 	.byte	0x04, 0x11
        /*000e*/ 	.short	(.L_12 - .L_11)
	.align		4
.L_11:
        /*0010*/ 	.word	index@($__internal_0_$__cuda_sm20_div_rn_f64_full)
        /*0014*/ 	.word	0x00000000


	//----- nvinfo : EIATTR_FRAME_SIZE
	.align		4
.L_12:
        /*0018*/ 	.byte	0x04, 0x11
        /*001a*/ 	.short	(.L_14 - .L_13)
	.align		4
.L_13:
        /*001c*/ 	.word	index@(_Z9addKernelPdPKdS1_)
        /*0020*/ 	.word	0x00000000


	//----- nvinfo : EIATTR_MIN_STACK_SIZE
	.align		4
.L_14:
        /*0024*/ 	.byte	0x04, 0x12
        /*0026*/ 	.short	(.L_16 - .L_15)
	.align		4
.L_15:
        /*0028*/ 	.word	index@(_Z9addKernelPdPKdS1_)
        /*002c*/ 	.word	0x00000000
.L_16:


//--------------------- .nv.compat                --------------------------
	.section	.nv.compat,"",@"SHT_CUDA_COMPAT_INFO"
	.align	4
        /*0000*/ 	.byte	0x02, 0x09, 0x00, 0x00, 0x02, 0x02, 0x01, 0x00, 0x02, 0x05, 0x05, 0x00, 0x03, 0x07, 0x01, 0x01
        /*0010*/ 	.byte	0x02, 0x03, 0x00, 0x00, 0x02, 0x06, 0x01, 0x00, 0x04, 0x0b, 0x08, 0x00, 0x01, 0x00, 0x00, 0x00
        /*0020*/ 	.byte	0x00, 0x00, 0x00, 0x00


//--------------------- .nv.info._Z9addKernelPdPKdS1_ --------------------------
	.section	.nv.info._Z9addKernelPdPKdS1_,"",@"SHT_CUDA_INFO"
	.sectionflags	@""
	.align	4


	//----- nvinfo : EIATTR_CUDA_API_VERSION
	.align		4
        /*0000*/ 	.byte	0x04, 0x37
        /*0002*/ 	.short	(.L_18 - .L_17)
.L_17:
        /*0004*/ 	.word	0x00000082


	//----- nvinfo : EIATTR_KPARAM_INFO
	.align		4
.L_18:
        /*0008*/ 	.byte	0x04, 0x17
        /*000a*/ 	.short	(.L_20 - .L_19)
.L_19:
        /*000c*/ 	.word	0x00000000
        /*0010*/ 	.short	0x0002
        /*0012*/ 	.short	0x0010
        /*0014*/ 	.byte	0x00, 0xf5, 0x21, 0x00


	//----- nvinfo : EIATTR_KPARAM_INFO
	.align		4
.L_20:
        /*0018*/ 	.byte	0x04, 0x17
        /*001a*/ 	.short	(.L_22 - .L_21)
.L_21:
        /*001c*/ 	.word	0x00000000
        /*0020*/ 	.short	0x0001
        /*0022*/ 	.short	0x0008
        /*0024*/ 	.byte	0x00, 0xf5, 0x21, 0x00


	//----- nvinfo : EIATTR_KPARAM_INFO
	.align		4
.L_22:
        /*0028*/ 	.byte	0x04, 0x17
        /*002a*/ 	.short	(.L_24 - .L_23)
.L_23:
        /*002c*/ 	.word	0x00000000
        /*0030*/ 	.short	0x0000
        /*0032*/ 	.short	0x0000
        /*0034*/ 	.byte	0x00, 0xf5, 0x21, 0x00


	//----- nvinfo : EIATTR_SPARSE_MMA_MASK
	.align		4
.L_24:
        /*0038*/ 	.byte	0x03, 0x50
        /*003a*/ 	.short	0x0000


	//----- nvinfo : EIATTR_MAXREG_COUNT
	.align		4
        /*003c*/ 	.byte	0x03, 0x1b
        /*003e*/ 	.short	0x00ff


	//----- nvinfo : EIATTR_MERCURY_ISA_VERSION
	.align		4
        /*0040*/ 	.byte	0x03, 0x5f
        /*0042*/ 	.short	0x0101


	//----- nvinfo : EIATTR_VRC_CTA_INIT_COUNT
	.align		4
        /*0044*/ 	.byte	0x02, 0x4a
	.zero		1
	.zero		1


	//----- nvinfo : EIATTR_EXIT_INSTR_OFFSETS
	.align		4
        /*0048*/ 	.byte	0x04, 0x1c
        /*004a*/ 	.short	(.L_26 - .L_25)


	//   ....[0]....
.L_25:
        /*004c*/ 	.word	0x00000250


	//----- nvinfo : EIATTR_CRS_STACK_SIZE
	.align		4
.L_26:
        /*0050*/ 	.byte	0x04, 0x1e
        /*0052*/ 	.short	(.L_28 - .L_27)
.L_27:
        /*0054*/ 	.word	0x00000000


	//----- nvinfo : EIATTR_CBANK_PARAM_SIZE
	.align		4
.L_28:
        /*0058*/ 	.byte	0x03, 0x19
        /*005a*/ 	.short	0x0018


	//----- nvinfo : EIATTR_PARAM_CBANK
	.align		4
        /*005c*/ 	.byte	0x04, 0x0a
        /*005e*/ 	.short	(.L_30 - .L_29)
	.align		4
.L_29:
        /*0060*/ 	.word	index@(.nv.constant0._Z9addKernelPdPKdS1_)
        /*0064*/ 	.short	0x0380
        /*0066*/ 	.short	0x0018


	//----- nvinfo : EIATTR_SW_WAR
	.align		4
.L_30:
        /*0068*/ 	.byte	0x04, 0x36
        /*006a*/ 	.short	(.L_32 - .L_31)
.L_31:
        /*006c*/ 	.word	0x00000008
.L_32:


//--------------------- .nv.callgraph             --------------------------
	.section	.nv.callgraph,"",@"SHT_CUDA_CALLGRAPH"
	.align	4
	.sectionentsize	8
	.align		4
        /*0000*/ 	.word	0x00000000
	.align		4
        /*0004*/ 	.word	0xffffffff
	.align		4
        /*0008*/ 	.word	0x00000000
	.align		4
        /*000c*/ 	.word	0xfffffffe
	.align		4
        /*0010*/ 	.word	0x00000000
	.align		4
        /*0014*/ 	.word	0xfffffffd
	.align		4
        /*0018*/ 	.word	0x00000000
	.align		4
        /*001c*/ 	.word	0xfffffffc


//--------------------- .nv.constant4             --------------------------
	.section	.nv.constant4,"a",@progbits
	.align	8
	.align		8
.nv.constant4:
        /*0000*/ 	.dword	_ZN34_INTERNAL_b4fbb2be_4_k_cu_6bee56b44cuda3std3__45__cpo5beginE
	.align		8
        /*0008*/ 	.dword	_ZN34_INTERNAL_b4fbb2be_4_k_cu_6bee56b44cuda3std3__45__cpo3endE
	.align		8
        /*0010*/ 	.dword	_ZN34_INTERNAL_b4fbb2be_4_k_cu_6bee56b44cuda3std3__45__cpo6cbeginE
	.align		8
        /*0018*/ 	.dword	_ZN34_INTERNAL_b4fbb2be_4_k_cu_6bee56b44cuda3std3__45__cpo4cendE
	.align		8
        /*0020*/ 	.dword	_ZN34_INTERNAL_b4fbb2be_4_k_cu_6bee56b44cuda3std3__436_GLOBAL__N__b4fbb2be_4_k_cu_6bee56b46ignoreE
	.align		8
        /*0028*/ 	.dword	_ZN34_INTERNAL_b4fbb2be_4_k_cu_6bee56b44cuda3std3__419piecewise_constructE
	.align		8
        /*0030*/ 	.dword	_ZN34_INTERNAL_b4fbb2be_4_k_cu_6bee56b44cuda3std3__48in_placeE
	.align		8
        /*0038*/ 	.dword	_ZN34_INTERNAL_b4fbb2be_4_k_cu_6bee56b44cuda3std6ranges3__45__cpo4swapE
	.align		8
        /*0040*/ 	.dword	_ZN34_INTERNAL_b4fbb2be_4_k_cu_6bee56b44cuda3std6ranges3__45__cpo9iter_moveE


//--------------------- .text._Z9addKernelPdPKdS1_ --------------------------
	.section	.text._Z9addKernelPdPKdS1_,"ax",@progbits
	.align	128
        .global         _Z9addKernelPdPKdS1_
        .type           _Z9addKernelPdPKdS1_,@function
        .size           _Z9addKernelPdPKdS1_,(.L_x_7 - _Z9addKernelPdPKdS1_)
        .other          _Z9addKernelPdPKdS1_,@"STO_CUDA_ENTRY STV_DEFAULT"
_Z9addKernelPdPKdS1_:
.text._Z9addKernelPdPKdS1_:
[----:B------:R-:W-:Y:S01]  /*0000*/  LDC R1, c[0x0][0x37c] ;  /* 0x0000df00ff017b82 */ /* 0x000fe20000000800 */
[----:B------:R-:W0:Y:S01]  /*0010*/  S2R R0, SR_TID.X ;  /* 0x0000000000007919 */ /* 0x000e220000002100 */
[----:B------:R-:W1:Y:S01]  /*0020*/  MUFU.RCP64H R3, 2.14748262400000000000e+09 ;  /* 0x41dfffff00037908 */ /* 0x000e620000001800 */
[----:B------:R-:W-:Y:S01]  /*0030*/  IMAD.MOV.U32 R8, RZ, RZ, -0x800000 ;  /* 0xff800000ff087424 */ /* 0x000fe200078e00ff */
[----:B------:R-:W2:Y:S01]  /*0040*/  LDCU.64 UR4, c[0x0][0x358] ;  /* 0x00006b00ff0477ac */ /* 0x000ea20008000a00 */
[----:B------:R-:W-:Y:S01]  /*0050*/  IMAD.MOV.U32 R9, RZ, RZ, 0x41dfffff ;  /* 0x41dfffffff097424 */ /* 0x000fe200078e00ff */
[----:B------:R-:W-:Y:S01]  /*0060*/  BSSY.RECONVERGENT B0, `(.L_x_0) ;  /* 0x0000014000007945 */ /* 0x000fe20003800200 */
[----:B------:R-:W-:Y:S02]  /*0070*/  IMAD.MOV.U32 R2, RZ, RZ, 0x1 ;  /* 0x00000001ff027424 */ /* 0x000fe400078e00ff */
[----:B------:R-:W-:-:S04]  /*0080*/  IMAD.MOV.U32 R7, RZ, RZ, 0xbc8f ;  /* 0x0000bc8fff077424 */ /* 0x000fc800078e00ff */
[----:B-1----:R-:W-:-:S08]  /*0090*/  DFMA R4, R2, -R8, 1 ;  /* 0x3ff000000204742b */ /* 0x002fd00000000808 */
[----:B------:R-:W-:Y:S01]  /*00a0*/  DFMA R4, R4, R4, R4 ;  /* 0x000000040404722b */ /* 0x000fe20000000004 */
[----:B0-----:R-:W-:-:S07]  /*00b0*/  VIMNMX.U32 R6, PT, PT, R0, 0x1, !PT ;  /* 0x0000000100067848 */ /* 0x001fce0007fe0000 */
[----:B------:R-:W-:Y:S01]  /*00c0*/  DFMA R2, R2, R4, R2 ;  /* 0x000000040202722b */ /* 0x000fe20000000002 */
[----:B------:R-:W-:-:S07]  /*00d0*/  IMAD R4, R6, R7, -0x1 ;  /* 0xffffffff06047424 */ /* 0x000fce00078e0207 */
[C---:B------:R-:W-:Y:S01]  /*00e0*/  DFMA R6, R2.reuse, -R8, 1 ;  /* 0x3ff000000206742b */ /* 0x040fe20000000808 */
[----:B------:R-:W0:Y:S07]  /*00f0*/  I2F.F64.U32 R4, R4 ;  /* 0x0000000400047312 */ /* 0x000e2e0000201800 */
[----:B------:R-:W-:-:S08]  /*0100*/  DFMA R2, R2, R6, R2 ;  /* 0x000000060202722b */ /* 0x000fd00000000002 */
[----:B0-----:R-:W-:Y:S01]  /*0110*/  DMUL R6, R4, R2 ;  /* 0x0000000204067228 */ /* 0x001fe20000000000 */
[----:B------:R-:W-:-:S07]  /*0120*/  FSETP.GEU.AND P1, PT, |R5|, 6.5827683646048100446e-37, PT ;  /* 0x036000000500780b */ /* 0x000fce0003f2e200 */
[----:B------:R-:W-:-:S08]  /*0130*/  DFMA R8, R6, -R8, R4 ;  /* 0x800000080608722b */ /* 0x000fd00000000004 */
[----:B------:R-:W-:-:S10]  /*0140*/  DFMA R2, R2, R8, R6 ;  /* 0x000000080202722b */ /* 0x000fd40000000006 */
[----:B------:R-:W-:-:S05]  /*0150*/  FFMA R6, RZ, 27.999998092651367188, R3 ;  /* 0x41dfffffff067823 */ /* 0x000fca0000000003 */
[----:B------:R-:W-:-:S13]  /*0160*/  FSETP.GT.AND P0, PT, |R6|, 1.469367938527859385e-39, PT ;  /* 0x001000000600780b */ /* 0x000fda0003f04200 */
[----:B--2---:R-:W-:Y:S05]  /*0170*/  @P0 BRA P1, `(.L_x_1) ;  /* 0x0000000000080947 */ /* 0x004fea0000800000 */
[----:B------:R-:W-:-:S07]  /*0180*/  MOV R6, 0x1a0 ;  /* 0x000001a000067802 */ /* 0x000fce0000000f00 */
[----:B------:R-:W-:Y:S05]  /*0190*/  CALL.REL.NOINC `($__internal_0_$__cuda_sm20_div_rn_f64_full) ;  /* 0x0000000000307944 */ /* 0x000fea0003c00000 */
.L_x_1:
[----:B------:R-:W-:Y:S05]  /*01a0*/  BSYNC.RECONVERGENT B0 ;  /* 0x0000000000007941 */ /* 0x000fea0003800200 */
.L_x_0:
[----:B------:R-:W0:Y:S08]  /*01b0*/  LDC.64 R4, c[0x0][0x390] ;  /* 0x0000e400ff047b82 */ /* 0x000e300000000a00 */
[----:B------:R-:W1:Y:S01]  /*01c0*/  LDC.64 R8, c[0x0][0x380] ;  /* 0x0000e000ff087b82 */ /* 0x000e620000000a00 */
[----:B0-----:R-:W-:-:S06]  /*01d0*/  IMAD.WIDE.U32 R4, R0, 0x8, R4 ;  /* 0x0000000800047825 */ /* 0x001fcc00078e0004 */
[----:B------:R-:W2:Y:S01]  /*01e0*/  LDG.E.64 R4, desc[UR4][R4.64] ;  /* 0x0000000404047981 */ /* 0x000ea2000c1e1b00 */
[----:B------:R-:W-:Y:S02]  /*01f0*/  IMAD.MOV.U32 R6, RZ, RZ, 0x0 ;  /* 0x00000000ff067424 */ /* 0x000fe400078e00ff */
[----:B------:R-:W-:-:S06]  /*0200*/  IMAD.MOV.U32 R7, RZ, RZ, 0x40000000 ;  /* 0x40000000ff077424 */ /* 0x000fcc00078e00ff */
[----:B------:R-:W-:Y:S01]  /*0210*/  DFMA R2, R2, R6, -1 ;  /* 0xbff000000202742b */ /* 0x000fe20000000006 */
[----:B-1----:R-:W-:-:S07]  /*0220*/  IMAD.WIDE.U32 R6, R0, 0x8, R8 ;  /* 0x0000000800067825 */ /* 0x002fce00078e0008 */
[----:B--2---:R-:W-:-:S07]  /*0230*/  DADD R2, R2, R4 ;  /* 0x0000000002027229 */ /* 0x004fce0000000004 */
[----:B------:R-:W-:Y:S01]  /*0240*/  STG.E.64 desc[UR4][R6.64], R2 ;  /* 0x0000000206007986 */ /* 0x000fe2000c101b04 */
[----:B------:R-:W-:Y:S05]  /*0250*/  EXIT ;  /* 0x000000000000794d */ /* 0x000fea0003800000 */
        .weak           $__internal_0_$__cuda_sm20_div_rn_f64_full
        .type           $__internal_0_$__cuda_sm20_div_rn_f64_full,@function
        .size           $__internal_0_$__cuda_sm20_div_rn_f64_full,(.L_x_7 - $__internal_0_$__cuda_sm20_div_rn_f64_full)
$__internal_0_$__cuda_sm20_div_rn_f64_full:
[----:B------:R-:W-:Y:S01]  /*0260*/  IMAD.MOV.U32 R3, RZ, RZ, 0x3fffffff ;  /* 0x3fffffffff037424 */ /* 0x000fe200078e00ff */
[C---:B------:R-:W-:Y:S01]  /*0270*/  FSETP.GEU.AND P1, PT, |R5|.reuse, 1.469367938527859385e-39, PT ;  /* 0x001000000500780b */ /* 0x040fe20003f2e200 */
[----:B------:R-:W-:Y:S01]  /*0280*/  IMAD.MOV.U32 R2, RZ, RZ, -0x800000 ;  /* 0xff800000ff027424 */ /* 0x000fe200078e00ff */
[----:B------:R-:W-:Y:S01]  /*0290*/  LOP3.LUT R7, R5, 0x7ff00000, RZ, 0xc0, !PT ;  /* 0x7ff0000005077812 */ /* 0x000fe200078ec0ff */
[----:B------:R-:W0:Y:S01]  /*02a0*/  MUFU.RCP64H R9, R3 ;  /* 0x0000000300097308 */ /* 0x000e220000001800 */
[----:B------:R-:W-:Y:S01]  /*02b0*/  IMAD.MOV.U32 R8, RZ, RZ, 0x1 ;  /* 0x00000001ff087424 */ /* 0x000fe200078e00ff */
[----:B------:R-:W-:Y:S01]  /*02c0*/  BSSY.RECONVERGENT B1, `(.L_x_2) ;  /* 0x0000045000017945 */ /* 0x000fe20003800200 */
[----:B------:R-:W-:Y:S01]  /*02d0*/  IMAD.MOV.U32 R13, RZ, RZ, 0x1ca00000 ;  /* 0x1ca00000ff0d7424 */ /* 0x000fe200078e00ff */
[----:B------:R-:W-:Y:S01]  /*02e0*/  ISETP.GE.U32.AND P0, PT, R7, 0x41d00000, PT ;  /* 0x41d000000700780c */ /* 0x000fe20003f06070 */
[----:B------:R-:W-:Y:S02]  /*02f0*/  IMAD.MOV.U32 R18, RZ, RZ, R7 ;  /* 0x000000ffff127224 */ /* 0x000fe400078e0007 */
[----:B------:R-:W-:Y:S01]  /*0300*/  IMAD.MOV.U32 R19, RZ, RZ, 0x41d00000 ;  /* 0x41d00000ff137424 */ /* 0x000fe200078e00ff */
[----:B------:R-:W-:-:S03]  /*0310*/  SEL R13, R13, 0x63400000, !P0 ;  /* 0x634000000d0d7807 */ /* 0x000fc60004000000 */
[----:B------:R-:W-:Y:S01]  /*0320*/  VIADD R20, R19, 0xffffffff ;  /* 0xffffffff13147836 */ /* 0x000fe20000000000 */
[----:B0-----:R-:W-:-:S08]  /*0330*/  DFMA R10, R8, -R2, 1 ;  /* 0x3ff00000080a742b */ /* 0x001fd00000000802 */
[----:B------:R-:W-:-:S08]  /*0340*/  DFMA R10, R10, R10, R10 ;  /* 0x0000000a0a0a722b */ /* 0x000fd0000000000a */
[----:B------:R-:W-:Y:S01]  /*0350*/  DFMA R14, R8, R10, R8 ;  /* 0x0000000a080e722b */ /* 0x000fe20000000008 */
[C-C-:B------:R-:W-:Y:S02]  /*0360*/  @!P1 LOP3.LUT R10, R13.reuse, 0x80000000, R5.reuse, 0xf8, !PT ;  /* 0x800000000d0a9812 */ /* 0x140fe400078ef805 */
[----:B------:R-:W-:Y:S02]  /*0370*/  LOP3.LUT R9, R13, 0x800fffff, R5, 0xf8, !PT ;  /* 0x800fffff0d097812 */ /* 0x000fe400078ef805 */
[----:B------:R-:W-:Y:S01]  /*0380*/  @!P1 LOP3.LUT R11, R10, 0x100000, RZ, 0xfc, !PT ;  /* 0x001000000a0b9812 */ /* 0x000fe200078efcff */
[----:B------:R-:W-:Y:S01]  /*0390*/  @!P1 IMAD.MOV.U32 R10, RZ, RZ, RZ ;  /* 0x000000ffff0a9224 */ /* 0x000fe200078e00ff */
[----:B------:R-:W-:Y:S01]  /*03a0*/  MOV R8, R4 ;  /* 0x0000000400087202 */ /* 0x000fe20000000f00 */
[----:B------:R-:W-:-:S05]  /*03b0*/  DFMA R16, R14, -R2, 1 ;  /* 0x3ff000000e10742b */ /* 0x000fca0000000802 */
[----:B------:R-:W-:-:S03]  /*03c0*/  @!P1 DFMA R8, R8, 2, -R10 ;  /* 0x400000000808982b */ /* 0x000fc6000000080a */
[----:B------:R-:W-:-:S07]  /*03d0*/  DFMA R16, R14, R16, R14 ;  /* 0x000000100e10722b */ /* 0x000fce000000000e */
[----:B------:R-:W-:Y:S01]  /*03e0*/  @!P1 LOP3.LUT R18, R9, 0x7ff00000, RZ, 0xc0, !PT ;  /* 0x7ff0000009129812 */ /* 0x000fe200078ec0ff */
[----:B------:R-:W-:-:S04]  /*03f0*/  DMUL R10, R16, R8 ;  /* 0x00000008100a7228 */ /* 0x000fc80000000000 */
[----:B------:R-:W-:-:S04]  /*0400*/  VIADD R12, R18, 0xffffffff ;  /* 0xffffffff120c7836 */ /* 0x000fc80000000000 */
[----:B------:R-:W-:Y:S01]  /*0410*/  DFMA R14, R10, -R2, R8 ;  /* 0x800000020a0e722b */ /* 0x000fe20000000008 */
[----:B------:R-:W-:-:S04]  /*0420*/  ISETP.GT.U32.AND P0, PT, R12, 0x7feffffe, PT ;  /* 0x7feffffe0c00780c */ /* 0x000fc80003f04070 */
[----:B------:R-:W-:-:S03]  /*0430*/  ISETP.GT.U32.OR P0, PT, R20, 0x7feffffe, P0 ;  /* 0x7feffffe1400780c */ /* 0x000fc60000704470 */
[----:B------:R-:W-:-:S10]  /*0440*/  DFMA R10, R16, R14, R10 ;  /* 0x0000000e100a722b */ /* 0x000fd4000000000a */
[----:B------:R-:W-:Y:S05]  /*0450*/  @P0 BRA `(.L_x_3) ;  /* 0x0000000000680947 */ /* 0x000fea0003800000 */
[----:B------:R-:W-:-:S05]  /*0460*/  IMAD.MOV.U32 R4, RZ, RZ, 0x41d00000 ;  /* 0x41d00000ff047424 */ /* 0x000fca00078e00ff */
[----:B------:R-:W-:-:S04]  /*0470*/  VIADDMNMX R7, R7, -R4, 0xb9600000, !PT ;  /* 0xb960000007077446 */ /* 0x000fc80007800904 */
[----:B------:R-:W-:-:S05]  /*0480*/  VIMNMX R4, PT, PT, R7, 0x46a00000, PT ;  /* 0x46a0000007047848 */ /* 0x000fca0003fe0100 */
[----:B------:R-:W-:Y:S02]  /*0490*/  IMAD.IADD R7, R4, 0x1, -R13 ;  /* 0x0000000104077824 */ /* 0x000fe400078e0a0d */
[----:B------:R-:W-:-:S03]  /*04a0*/  IMAD.MOV.U32 R4, RZ, RZ, RZ ;  /* 0x000000ffff047224 */ /* 0x000fc600078e00ff */
[----:B------:R-:W-:-:S06]  /*04b0*/  IADD3 R5, PT, PT, R7, 0x7fe00000, RZ ;  /* 0x7fe0000007057810 */ /* 0x000fcc0007ffe0ff */
[----:B------:R-:W-:-:S10]  /*04c0*/  DMUL R12, R10, R4 ;  /* 0x000000040a0c7228 */ /* 0x000fd40000000000 */
[----:B------:R-:W-:-:S13]  /*04d0*/  FSETP.GTU.AND P0, PT, |R13|, 1.469367938527859385e-39, PT ;  /* 0x001000000d00780b */ /* 0x000fda0003f0c200 */
[----:B------:R-:W-:Y:S05]  /*04e0*/  @P0 BRA `(.L_x_4) ;  /* 0x0000000000880947 */ /* 0x000fea0003800000 */
[----:B------:R-:W-:Y:S01]  /*04f0*/  DFMA R2, R10, -R2, R8 ;  /* 0x800000020a02722b */ /* 0x000fe20000000008 */
[----:B------:R-:W-:-:S09]  /*0500*/  IMAD.MOV.U32 R4, RZ, RZ, RZ ;  /* 0x000000ffff047224 */ /* 0x000fd200078e00ff */
[C---:B------:R-:W-:Y:S02]  /*0510*/  FSETP.NEU.AND P0, PT, R3.reuse, RZ, PT ;  /* 0x000000ff0300720b */ /* 0x040fe40003f0d000 */
[----:B------:R-:W-:-:S04]  /*0520*/  LOP3.LUT R2, R3, 0x41dfffff, RZ, 0x3c, !PT ;  /* 0x41dfffff03027812 */ /* 0x000fc800078e3cff */
[----:B------:R-:W-:-:S04]  /*0530*/  LOP3.LUT R9, R2, 0x80000000, RZ, 0xc0, !PT ;  /* 0x8000000002097812 */ /* 0x000fc800078ec0ff */
[----:B------:R-:W-:-:S03]  /*0540*/  LOP3.LUT R5, R9, R5, RZ, 0xfc, !PT ;  /* 0x0000000509057212 */ /* 0x000fc600078efcff */
[----:B------:R-:W-:Y:S05]  /*0550*/  @!P0 BRA `(.L_x_4) ;  /* 0x00000000006c8947 */ /* 0x000fea0003800000 */
[----:B------:R-:W-:Y:S01]  /*0560*/  IMAD.MOV R3, RZ, RZ, -R7 ;  /* 0x000000ffff037224 */ /* 0x000fe200078e0a07 */
[----:B------:R-:W-:Y:S01]  /*0570*/  DMUL.RP R4, R10, R4 ;  /* 0x000000040a047228 */ /* 0x000fe20000008000 */
[----:B------:R-:W-:Y:S01]  /*0580*/  IMAD.MOV.U32 R2, RZ, RZ, RZ ;  /* 0x000000ffff027224 */ /* 0x000fe200078e00ff */
[----:B------:R-:W-:-:S05]  /*0590*/  IADD3 R7, PT, PT, -R7, -0x43300000, RZ ;  /* 0xbcd0000007077810 */ /* 0x000fca0007ffe1ff */
[----:B------:R-:W-:-:S03]  /*05a0*/  DFMA R2, R12, -R2, R10 ;  /* 0x800000020c02722b */ /* 0x000fc6000000000a */
[----:B------:R-:W-:-:S07]  /*05b0*/  LOP3.LUT R9, R5, R9, RZ, 0x3c, !PT ;  /* 0x0000000905097212 */ /* 0x000fce00078e3cff */
[----:B------:R-:W-:-:S04]  /*05c0*/  FSETP.NEU.AND P0, PT, |R3|, R7, PT ;  /* 0x000000070300720b */ /* 0x000fc80003f0d200 */
[----:B------:R-:W-:Y:S02]  /*05d0*/  FSEL R12, R4, R12, !P0 ;  /* 0x0000000c040c7208 */ /* 0x000fe40004000000 */
[----:B------:R-:W-:Y:S01]  /*05e0*/  FSEL R13, R9, R13, !P0 ;  /* 0x0000000d090d7208 */ /* 0x000fe20004000000 */
[----:B------:R-:W-:Y:S06]  /*05f0*/  BRA `(.L_x_4) ;  /* 0x0000000000447947 */ /* 0x000fec0003800000 */
.L_x_3:
[----:B------:R-:W-:-:S14]  /*0600*/  DSETP.NAN.AND P0, PT, R4, R4, PT ;  /* 0x000000040400722a */ /* 0x000fdc0003f08000 */
[----:B------:R-:W-:Y:S05]  /*0610*/  @P0 BRA `(.L_x_5) ;  /* 0x0000000000340947 */ /* 0x000fea0003800000 */
[----:B------:R-:W-:Y:S01]  /*0620*/  ISETP.NE.AND P0, PT, R18, R19, PT ;  /* 0x000000131200720c */ /* 0x000fe20003f05270 */
[----:B------:R-:W-:Y:S02]  /*0630*/  IMAD.MOV.U32 R12, RZ, RZ, 0x0 ;  /* 0x00000000ff0c7424 */ /* 0x000fe400078e00ff */
[----:B------:R-:W-:-:S10]  /*0640*/  IMAD.MOV.U32 R13, RZ, RZ, -0x80000 ;  /* 0xfff80000ff0d7424 */ /* 0x000fd400078e00ff */
[----:B------:R-:W-:Y:S05]  /*0650*/  @!P0 BRA `(.L_x_4) ;  /* 0x00000000002c8947 */ /* 0x000fea0003800000 */
[----:B------:R-:W-:Y:S02]  /*0660*/  ISETP.NE.AND P0, PT, R18, 0x7ff00000, PT ;  /* 0x7ff000001200780c */ /* 0x000fe40003f05270 */
[----:B------:R-:W-:Y:S02]  /*0670*/  LOP3.LUT R4, R5, 0x41dfffff, RZ, 0x3c, !PT ;  /* 0x41dfffff05047812 */ /* 0x000fe400078e3cff */
[----:B------:R-:W-:Y:S02]  /*0680*/  ISETP.EQ.OR P0, PT, R19, RZ, !P0 ;  /* 0x000000ff1300720c */ /* 0x000fe40004702670 */
[----:B------:R-:W-:-:S11]  /*0690*/  LOP3.LUT R13, R4, 0x80000000, RZ, 0xc0, !PT ;  /* 0x80000000040d7812 */ /* 0x000fd600078ec0ff */
[----:B------:R-:W-:Y:S01]  /*06a0*/  @P0 LOP3.LUT R2, R13, 0x7ff00000, RZ, 0xfc, !PT ;  /* 0x7ff000000d020812 */ /* 0x000fe200078efcff */
[----:B------:R-:W-:Y:S01]  /*06b0*/  @!P0 IMAD.MOV.U32 R12, RZ, RZ, RZ ;  /* 0x000000ffff0c8224 */ /* 0x000fe200078e00ff */
[----:B------:R-:W-:-:S03]  /*06c0*/  @P0 MOV R12, RZ ;  /* 0x000000ff000c0202 */ /* 0x000fc60000000f00 */
[----:B------:R-:W-:Y:S01]  /*06d0*/  @P0 IMAD.MOV.U32 R13, RZ, RZ, R2 ;  /* 0x000000ffff0d0224 */ /* 0x000fe200078e0002 */
[----:B------:R-:W-:Y:S06]  /*06e0*/  BRA `(.L_x_4) ;  /* 0x0000000000087947 */ /* 0x000fec0003800000 */
.L_x_5:
[----:B------:R-:W-:Y:S01]  /*06f0*/  LOP3.LUT R13, R5, 0x80000, RZ, 0xfc, !PT ;  /* 0x00080000050d7812 */ /* 0x000fe200078efcff */
[----:B------:R-:W-:-:S07]  /*0700*/  IMAD.MOV.U32 R12, RZ, RZ, R4 ;  /* 0x000000ffff0c7224 */ /* 0x000fce00078e0004 */
.L_x_4:
[----:B------:R-:W-:Y:S05]  /*0710*/  BSYNC.RECONVERGENT B1 ;  /* 0x0000000000017941 */ /* 0x000fea0003800200 */
.L_x_2:
[----:B------:R-:W-:Y:S02]  /*0720*/  IMAD.MOV.U32 R7, RZ, RZ, 0x0 ;  /* 0x00000000ff077424 */ /* 0x000fe400078e00ff */
[----:B------:R-:W-:Y:S02]  /*0730*/  IMAD.MOV.U32 R2, RZ, RZ, R12 ;  /* 0x000000ffff027224 */ /* 0x000fe400078e000c */
[----:B------:R-:W-:Y:S01]  /*0740*/  IMAD.MOV.U32 R3, RZ, RZ, R13 ;  /* 0x000000ffff037224 */ /* 0x000fe200078e000d */
[----:B------:R-:W-:Y:S06]  /*0750*/  RET.REL.NODEC R6 `(_Z9addKernelPdPKdS1_) ;  /* 0xfffffff806287950 */ /* 0x000fec0003c3ffff */
.L_x_6:
[----:B------:R-:W-:-:S00]  /*0760*/  BRA `(.L_x_6) ;  /* 0xfffffffc00fc7947 */ /* 0x000fc0000383ffff */
[----:B------:R-:W-:-:S00]  /*0770*/  NOP ;  /* 0x0000000000007918 */ /* 0x000fc00000000000 */
        /* <DEDUP_REMOVED lines=8> */
.L_x_7:


//--------------------- .nv.shared.reserved.0     --------------------------
	.section	.nv.shared.reserved.0,"aw",@nobits
	.weak		__nv_reservedSMEM_offset_0_alias
	.size		__nv_reservedSMEM_offset_0_alias, 0, 64
	.other		__nv_reservedSMEM_offset_0_alias,@"STO_CUDA_RESERVED_SHARED STV_DEFAULT"
__nv_reservedSMEM_offset_0_alias:
	.zero		0
	.zero		64


//--------------------- .nv.global                --------------------------
	.section	.nv.global,"aw",@nobits
.nv.global:
	.type		_ZN34_INTERNAL_b4fbb2be_4_k_cu_6bee56b44cuda3std6ranges3__45__cpo9iter_moveE,@object
	.size		_ZN34_INTERNAL_b4fbb2be_4_k_cu_6bee56b44cuda3std6ranges3__45__cpo9iter_moveE,(_ZN34_INTERNAL_b4fbb2be_4_k_cu_6bee56b44cuda3std3__45__cpo5beginE - _ZN34_INTERNAL_b4fbb2be_4_k_cu_6bee56b44cuda3std6ranges3__45__cpo9iter_moveE)
_ZN34_INTERNAL_b4fbb2be_4_k_cu_6bee56b44cuda3std6ranges3__45__cpo9iter_moveE:
	.zero		1
	.type		_ZN34_INTERNAL_b4fbb2be_4_k_cu_6bee56b44cuda3std3__45__cpo5beginE,@object
	.size		_ZN34_INTERNAL_b4fbb2be_4_k_cu_6bee56b44cuda3std3__45__cpo5beginE,(_ZN34_INTERNAL_b4fbb2be_4_k_cu_6bee56b44cuda3std3__436_GLOBAL__N__b4fbb2be_4_k_cu_6bee56b46ignoreE - _ZN34_INTERNAL_b4fbb2be_4_k_cu_6bee56b44cuda3std3__45__cpo5beginE)
_ZN34_INTERNAL_b4fbb2be_4_k_cu_6bee56b44cuda3std3__45__cpo5beginE:
	.zero		1
	.type		_ZN34_INTERNAL_b4fbb2be_4_k_cu_6bee56b44cuda3std3__436_GLOBAL__N__b4fbb2be_4_k_cu_6bee56b46ignoreE,@object
	.size		_ZN34_INTERNAL_b4fbb2be_4_k_cu_6bee56b44cuda3std3__436_GLOBAL__N__b4fbb2be_4_k_cu_6bee56b46ignoreE,(_ZN34_INTERNAL_b4fbb2be_4_k_cu_6bee56b44cuda3std3__45__cpo6cbeginE - _ZN34_INTERNAL_b4fbb2be_4_k_cu_6bee56b44cuda3std3__436_GLOBAL__N__b4fbb2be_4_k_cu_6bee56b46ignoreE)
_ZN34_INTERNAL_b4fbb2be_4_k_cu_6bee56b44cuda3std3__436_GLOBAL__N__b4fbb2be_4_k_cu_6bee56b46ignoreE:
	.zero		1
	.type		_ZN34_INTERNAL_b4fbb2be_4_k_cu_6bee56b44cuda3std3__45__cpo6cbeginE,@object
	.size		_ZN34_INTERNAL_b4fbb2be_4_k_cu_6bee56b44cuda3std3__45__cpo6cbeginE,(_ZN34_INTERNAL_b4fbb2be_4_k_cu_6bee56b44cuda3std3__48in_placeE - _ZN34_INTERNAL_b4fbb2be_4_k_cu_6bee56b44cuda3std3__45__cpo6cbeginE)
_ZN34_INTERNAL_b4fbb2be_4_k_cu_6bee56b44cuda3std3__45__cpo6cbeginE:
	.zero		1
	.type		_ZN34_INTERNAL_b4fbb2be_4_k_cu_6bee56b44cuda3std3__48in_placeE,@object
	.size		_ZN34_INTERNAL_b4fbb2be_4_k_cu_6bee56b44cuda3std3__48in_placeE,(_ZN34_INTERNAL_b4fbb2be_4_k_cu_6bee56b44cuda3std3__45__cpo4cendE - _ZN34_INTERNAL_b4fbb2be_4_k_cu_6bee56b44cuda3std3__48in_placeE)
_ZN34_INTERNAL_b4fbb2be_4_k_cu_6bee56b44cuda3std3__48in_placeE:
	.zero		1
	.type		_ZN34_INTERNAL_b4fbb2be_4_k_cu_6bee56b44cuda3std3__45__cpo4cendE,@object
	.size		_ZN34_INTERNAL_b4fbb2be_4_k_cu_6bee56b44cuda3std3__45__cpo4cendE,(_ZN34_INTERNAL_b4fbb2be_4_k_cu_6bee56b44cuda3std6ranges3__45__cpo4swapE - _ZN34_INTERNAL_b4fbb2be_4_k_cu_6bee56b44cuda3std3__45__cpo4cendE)
_ZN34_INTERNAL_b4fbb2be_4_k_cu_6bee56b44cuda3std3__45__cpo4cendE:
	.zero		1
	.type		_ZN34_INTERNAL_b4fbb2be_4_k_cu_6bee56b44cuda3std6ranges3__45__cpo4swapE,@object
	.size		_ZN34_INTERNAL_b4fbb2be_4_k_cu_6bee56b44cuda3std6ranges3__45__cpo4swapE,(_ZN34_INTERNAL_b4fbb2be_4_k_cu_6bee56b44cuda3std3__45__cpo3endE - _ZN34_INTERNAL_b4fbb2be_4_k_cu_6bee56b44cuda3std6ranges3__45__cpo4swapE)
_ZN34_INTERNAL_b4fbb2be_4_k_cu_6bee56b44cuda3std6ranges3__45__cpo4swapE:
	.zero		1
	.type		_ZN34_INTERNAL_b4fbb2be_4_k_cu_6bee56b44cuda3std3__45__cpo3endE,@object
	.size		_ZN34_INTERNAL_b4fbb2be_4_k_cu_6bee56b44cuda3std3__45__cpo3endE,(_ZN34_INTERNAL_b4fbb2be_4_k_cu_6bee56b44cuda3std3__419piecewise_constructE - _ZN34_INTERNAL_b4fbb2be_4_k_cu_6bee56b44cuda3std3__45__cpo3endE)
_ZN34_INTERNAL_b4fbb2be_4_k_cu_6bee56b44cuda3std3__45__cpo3endE:
	.zero		1
	.type		_ZN34_INTERNAL_b4fbb2be_4_k_cu_6bee56b44cuda3std3__419piecewise_constructE,@object
	.size		_ZN34_INTERNAL_b4fbb2be_4_k_cu_6bee56b44cuda3std3__419piecewise_constructE,(.L_5 - _ZN34_INTERNAL_b4fbb2be_4_k_cu_6bee56b44cuda3std3__419piecewise_constructE)
_ZN34_INTERNAL_b4fbb2be_4_k_cu_6bee56b44cuda3std3__419piecewise_constructE:
	.zero		1
.L_5:


//--------------------- .nv.constant0._Z9addKernelPdPKdS1_ --------------------------
	.section	.nv.constant0._Z9addKernelPdPKdS1_,"a",@progbits
	.sectionflags	@""
	.align	4
.nv.constant0._Z9addKernelPdPKdS1_:
	.zero		920


//--------------------- SYMBOLS --------------------------

	.type		.nv.reservedSmem.offset0,@object
	.size		.nv.reservedSmem.offset0,0x4
